//
// Generated by NVIDIA NVVM Compiler
//
// Compiler Build ID: CL-36424714
// Cuda compilation tools, release 13.0, V13.0.88
// Based on NVVM 20.0.0
//

.version 9.0
.target sm_100
.address_size 64

	// .globl	_Z13keccak_kernelPhS_mPmPi
.extern .func  (.param .b32 func_retval0) vprintf
(
	.param .b64 vprintf_param_0,
	.param .b64 vprintf_param_1
)
;
.global .align 1 .b8 $str[50] = {91, 71, 80, 85, 32, 226, 156, 133, 93, 32, 75, 101, 114, 110, 101, 108, 32, 119, 97, 115, 32, 99, 97, 108, 108, 101, 100, 33, 32, 66, 108, 111, 99, 107, 32, 37, 100, 32, 84, 104, 114, 101, 97, 100, 32, 37, 100, 92, 110};

.visible .entry _Z13keccak_kernelPhS_mPmPi(
	.param .u64 .ptr .align 1 _Z13keccak_kernelPhS_mPmPi_param_0,
	.param .u64 .ptr .align 1 _Z13keccak_kernelPhS_mPmPi_param_1,
	.param .u64 _Z13keccak_kernelPhS_mPmPi_param_2,
	.param .u64 .ptr .align 1 _Z13keccak_kernelPhS_mPmPi_param_3,
	.param .u64 .ptr .align 1 _Z13keccak_kernelPhS_mPmPi_param_4
)
{
	.local .align 8 .b8 	__local_depot0[8];
	.reg .b64 	%SP;
	.reg .b64 	%SPL;
	.reg .pred 	%p<2>;
	.reg .b32 	%r<7>;
	.reg .b64 	%rd<11>;

	mov.u64 	%SPL, __local_depot0;
	cvta.local.u64 	%SP, %SPL;
	ld.param.u64 	%rd1, [_Z13keccak_kernelPhS_mPmPi_param_2];
	ld.param.u64 	%rd2, [_Z13keccak_kernelPhS_mPmPi_param_3];
	ld.param.u64 	%rd3, [_Z13keccak_kernelPhS_mPmPi_param_4];
	add.u64 	%rd4, %SP, 0;
	add.u64 	%rd5, %SPL, 0;
	mov.u32 	%r1, %ctaid.x;
	mov.u32 	%r2, %tid.x;
	st.local.v2.u32 	[%rd5], {%r1, %r2};
	mov.u64 	%rd6, $str;
	cvta.global.u64 	%rd7, %rd6;
	{ // callseq 0, 0
	.param .b64 param0;
	st.param.b64 	[param0], %rd7;
	.param .b64 param1;
	st.param.b64 	[param1], %rd4;
	.param .b32 retval0;
	call.uni (retval0), 
	vprintf, 
	(
	param0, 
	param1
	);
	ld.param.b32 	%r3, [retval0];
	} // callseq 0
	or.b32  	%r5, %r2, %r1;
	setp.ne.s32 	%p1, %r5, 0;
	@%p1 bra 	$L__BB0_2;
	cvta.to.global.u64 	%rd8, %rd3;
	cvta.to.global.u64 	%rd9, %rd2;
	mov.b32 	%r6, 1;
	st.global.u32 	[%rd8], %r6;
	add.s64 	%rd10, %rd1, 42;
	st.global.u64 	[%rd9], %rd10;
$L__BB0_2:
	ret;

}


// ===== COMPILED SASS (sm_100) =====

	.target	sm_100

	.elftype	@"ET_EXEC"


//--------------------- .note.nv.tkinfo           --------------------------
	.section	.note.nv.tkinfo,"",@"SHT_NOTE"
	.sectionflags	@"SHF_NOTE_NV_TKINFO"
	.tkinfo
        /*0018*/ 	.word	0x00000002
        /*0030*/ 	.string	""
        /*0030*/ 	.string	"ptxas"
        /*0030*/ 	.string	"Cuda compilation tools, release 13.0, V13.0.88"
        /*0030*/ 	.string	"Build cuda_13.0.r13.0/compiler.36424714_0"
        /*0030*/ 	.string	"-arch sm_100 -m 64 "



//--------------------- .note.nv.cuinfo           --------------------------
	.section	.note.nv.cuinfo,"",@"SHT_NOTE"
	.sectionflags	@"SHF_NOTE_NV_CUINFO"
        /*0018*/ 	.short	0x0002
        /*001a*/ 	.short	0x0064
        /*001c*/ 	.short	0x0082
	.zero		2


//--------------------- .nv.info                  --------------------------
	.section	.nv.info,"",@"SHT_CUDA_INFO"
	.align	4


	//----- nvinfo : EIATTR_REGCOUNT
	.align		4
        /*0000*/ 	.byte	0x04, 0x2f
        /*0002*/ 	.short	(.L_2 - .L_1)
	.align		4
.L_1:
        /*0004*/ 	.word	index@(_Z13keccak_kernelPhS_mPmPi)
        /*0008*/ 	.word	0x00000018


	//----- nvinfo : EIATTR_FRAME_SIZE
	.align		4
.L_2:
        /*000c*/ 	.byte	0x04, 0x11
        /*000e*/ 	.short	(.L_4 - .L_3)
	.align		4
.L_3:
        /*0010*/ 	.word	index@(_Z13keccak_kernelPhS_mPmPi)
        /*0014*/ 	.word	0x00000008


	//----- nvinfo : EIATTR_MIN_STACK_SIZE
	.align		4
.L_4:
        /*0018*/ 	.byte	0x04, 0x12
        /*001a*/ 	.short	(.L_6 - .L_5)
	.align		4
.L_5:
        /*001c*/ 	.word	index@(_Z13keccak_kernelPhS_mPmPi)
        /*0020*/ 	.word	0x00000008
.L_6:


//--------------------- .nv.compat                --------------------------
	.section	.nv.compat,"",@"SHT_CUDA_COMPAT_INFO"
	.align	4
        /*0000*/ 	.byte	0x02, 0x09, 0x00, 0x00, 0x02, 0x02, 0x01, 0x00, 0x02, 0x05, 0x05, 0x00, 0x03, 0x07, 0x01, 0x01
        /*0010*/ 	.byte	0x02, 0x03, 0x00, 0x00, 0x02, 0x06, 0x01, 0x00, 0x04, 0x0b, 0x08, 0x00, 0x09, 0x00, 0x00, 0x00
        /*0020*/ 	.byte	0x00, 0x00, 0x00, 0x00


//--------------------- .nv.info._Z13keccak_kernelPhS_mPmPi --------------------------
	.section	.nv.info._Z13keccak_kernelPhS_mPmPi,"",@"SHT_CUDA_INFO"
	.sectionflags	@""
	.align	4


	//----- nvinfo : EIATTR_CUDA_API_VERSION
	.align		4
        /*0000*/ 	.byte	0x04, 0x37
        /*0002*/ 	.short	(.L_8 - .L_7)
.L_7:
        /*0004*/ 	.word	0x00000082


	//----- nvinfo : EIATTR_KPARAM_INFO
	.align		4
.L_8:
        /*0008*/ 	.byte	0x04, 0x17
        /*000a*/ 	.short	(.L_10 - .L_9)
.L_9:
        /*000c*/ 	.word	0x00000000
        /*0010*/ 	.short	0x0004
        /*0012*/ 	.short	0x0020
        /*0014*/ 	.byte	0x00, 0xf5, 0x21, 0x00


	//----- nvinfo : EIATTR_KPARAM_INFO
	.align		4
.L_10:
        /*0018*/ 	.byte	0x04, 0x17
        /*001a*/ 	.short	(.L_12 - .L_11)
.L_11:
        /*001c*/ 	.word	0x00000000
        /*0020*/ 	.short	0x0003
        /*0022*/ 	.short	0x0018
        /*0024*/ 	.byte	0x00, 0xf5, 0x21, 0x00


	//----- nvinfo : EIATTR_KPARAM_INFO
	.align		4
.L_12:
        /*0028*/ 	.byte	0x04, 0x17
        /*002a*/ 	.short	(.L_14 - .L_13)
.L_13:
        /*002c*/ 	.word	0x00000000
        /*0030*/ 	.short	0x0002
        /*0032*/ 	.short	0x0010
        /*0034*/ 	.byte	0x00, 0xf0, 0x21, 0x00


	//----- nvinfo : EIATTR_KPARAM_INFO
	.align		4
.L_14:
        /*0038*/ 	.byte	0x04, 0x17
        /*003a*/ 	.short	(.L_16 - .L_15)
.L_15:
        /*003c*/ 	.word	0x00000000
        /*0040*/ 	.short	0x0001
        /*0042*/ 	.short	0x0008
        /*0044*/ 	.byte	0x00, 0xf5, 0x21, 0x00


	//----- nvinfo : EIATTR_KPARAM_INFO
	.align		4
.L_16:
        /*0048*/ 	.byte	0x04, 0x17
        /*004a*/ 	.short	(.L_18 - .L_17)
.L_17:
        /*004c*/ 	.word	0x00000000
        /*0050*/ 	.short	0x0000
        /*0052*/ 	.short	0x0000
        /*0054*/ 	.byte	0x00, 0xf5, 0x21, 0x00


	//----- nvinfo : EIATTR_SPARSE_MMA_MASK
	.align		4
.L_18:
        /*0058*/ 	.byte	0x03, 0x50
        /*005a*/ 	.short	0x0000


	//----- nvinfo : EIATTR_MAXREG_COUNT
	.align		4
        /*005c*/ 	.byte	0x03, 0x1b
        /*005e*/ 	.short	0x00ff


	//----- nvinfo : EIATTR_EXTERNS
	.align		4
        /*0060*/ 	.byte	0x04, 0x0f
        /*0062*/ 	.short	(.L_20 - .L_19)


	//   ....[0]....
	.align		4
.L_19:
        /*0064*/ 	.word	index@(vprintf)


	//----- nvinfo : EIATTR_MERCURY_ISA_VERSION
	.align		4
.L_20:
        /*0068*/ 	.byte	0x03, 0x5f
        /*006a*/ 	.short	0x0101


	//----- nvinfo : EIATTR_VRC_CTA_INIT_COUNT
	.align		4
        /*006c*/ 	.byte	0x02, 0x4a
	.zero		1
	.zero		1


	//----- nvinfo : EIATTR_SYSCALL_OFFSETS
	.align		4
        /*0070*/ 	.byte	0x04, 0x46
        /*0072*/ 	.short	(.L_22 - .L_21)


	//   ....[0]....
.L_21:
        /*0074*/ 	.word	0x000000f0


	//----- nvinfo : EIATTR_EXIT_INSTR_OFFSETS
	.align		4
.L_22:
        /*0078*/ 	.byte	0x04, 0x1c
        /*007a*/ 	.short	(.L_24 - .L_23)


	//   ....[0]....
.L_23:
        /*007c*/ 	.word	0x00000110


	//   ....[1]....
        /*0080*/ 	.word	0x000001d0


	//----- nvinfo : EIATTR_CRS_STACK_SIZE
	.align		4
.L_24:
        /*0084*/ 	.byte	0x04, 0x1e
        /*0086*/ 	.short	(.L_26 - .L_25)
.L_25:
        /*0088*/ 	.word	0x00000000


	//----- nvinfo : EIATTR_CBANK_PARAM_SIZE
	.align		4
.L_26:
        /*008c*/ 	.byte	0x03, 0x19
        /*008e*/ 	.short	0x0028


	//----- nvinfo : EIATTR_PARAM_CBANK
	.align		4
        /*0090*/ 	.byte	0x04, 0x0a
        /*0092*/ 	.short	(.L_28 - .L_27)
	.align		4
.L_27:
        /*0094*/ 	.word	index@(.nv.constant0._Z13keccak_kernelPhS_mPmPi)
        /*0098*/ 	.short	0x0380
        /*009a*/ 	.short	0x0028


	//----- nvinfo : EIATTR_SW_WAR
	.align		4
.L_28:
        /*009c*/ 	.byte	0x04, 0x36
        /*009e*/ 	.short	(.L_30 - .L_29)
.L_29:
        /*00a0*/ 	.word	0x00000008
.L_30:


//--------------------- .nv.callgraph             --------------------------
	.section	.nv.callgraph,"",@"SHT_CUDA_CALLGRAPH"
	.align	4
	.sectionentsize	8
	.align		4
        /*0000*/ 	.word	0x00000000
	.align		4
        /*0004*/ 	.word	0xffffffff
	.align		4
        /*0008*/ 	.word	index@(_Z13keccak_kernelPhS_mPmPi)
	.align		4
        /*000c*/ 	.word	index@(vprintf)
	.align		4
        /*0010*/ 	.word	0x00000000
	.align		4
        /*0014*/ 	.word	0xfffffffe
	.align		4
        /*0018*/ 	.word	0x00000000
	.align		4
        /*001c*/ 	.word	0xfffffffd
	.align		4
        /*0020*/ 	.word	0x00000000
	.align		4
        /*0024*/ 	.word	0xfffffffc


//--------------------- .nv.constant4             --------------------------
	.section	.nv.constant4,"a",@progbits
	.align	8
	.align		8
.nv.constant4:
        /*0000*/ 	.dword	vprintf
	.align		8
        /*0008*/ 	.dword	$str


//--------------------- .text._Z13keccak_kernelPhS_mPmPi --------------------------
	.section	.text._Z13keccak_kernelPhS_mPmPi,"ax",@progbits
	.align	128
        .global         _Z13keccak_kernelPhS_mPmPi
        .type           _Z13keccak_kernelPhS_mPmPi,@function
        .size           _Z13keccak_kernelPhS_mPmPi,(.L_x_2 - _Z13keccak_kernelPhS_mPmPi)
        .other          _Z13keccak_kernelPhS_mPmPi,@"STO_CUDA_ENTRY STV_DEFAULT"
_Z13keccak_kernelPhS_mPmPi:
.text._Z13keccak_kernelPhS_mPmPi:
[----:B------:R-:W0:Y:S01]  /*0000*/  LDC R1, c[0x0][0x37c] ;  /* 0x0000df00ff017b82 */ /* 0x000e220000000800 */
[----:B------:R-:W1:Y:S01]  /*0010*/  S2R R16, SR_CTAID.X ;  /* 0x0000000000107919 */ /* 0x000e620000002500 */
[----:B0-----:R-:W-:Y:S01]  /*0020*/  VIADD R1, R1, 0xfffffff8 ;  /* 0xfffffff801017836 */ /* 0x001fe20000000000 */
[----:B------:R-:W-:Y:S01]  /*0030*/  MOV R0, 0x0 ;  /* 0x0000000000007802 */ /* 0x000fe20000000f00 */
[----:B------:R-:W0:Y:S01]  /*0040*/  LDCU UR4, c[0x0][0x2f8] ;  /* 0x00005f00ff0477ac */ /* 0x000e220008000800 */
[----:B------:R-:W1:Y:S03]  /*0050*/  S2R R17, SR_TID.X ;  /* 0x0000000000117919 */ /* 0x000e660000002100 */
[----:B------:R2:W3:Y:S01]  /*0060*/  LDC.64 R2, c[0x4][R0] ;  /* 0x0100000000027b82 */ /* 0x0004e20000000a00 */
[----:B------:R-:W4:Y:S01]  /*0070*/  LDCU.64 UR6, c[0x4][0x8] ;  /* 0x01000100ff0677ac */ /* 0x000f220008000a00 */
[----:B------:R-:W5:Y:S01]  /*0080*/  LDCU UR5, c[0x0][0x2fc] ;  /* 0x00005f80ff0577ac */ /* 0x000f620008000800 */
[----:B0-----:R-:W-:Y:S01]  /*0090*/  IADD3 R6, P0, PT, R1, UR4, RZ ;  /* 0x0000000401067c10 */ /* 0x001fe2000ff1e0ff */
[----:B----4-:R-:W-:Y:S01]  /*00a0*/  IMAD.U32 R4, RZ, RZ, UR6 ;  /* 0x00000006ff047e24 */ /* 0x010fe2000f8e00ff */
[----:B------:R-:W-:-:S03]  /*00b0*/  MOV R5, UR7 ;  /* 0x0000000700057c02 */ /* 0x000fc60008000f00 */
[----:B-----5:R-:W-:Y:S01]  /*00c0*/  IMAD.X R7, RZ, RZ, UR5, P0 ;  /* 0x00000005ff077e24 */ /* 0x020fe200080e06ff */
[----:B-1----:R2:W-:Y:S07]  /*00d0*/  STL.64 [R1], R16 ;  /* 0x0000001001007387 */ /* 0x0025ee0000100a00 */
[----:B------:R-:W-:-:S07]  /*00e0*/  LEPC R20, `(.L_x_0) ;  /* 0x000000001014794e */ /* 0x000fce0000000000 */
[----:B--23--:R-:W-:Y:S05]  /*00f0*/  CALL.ABS.NOINC R2 ;  /* 0x0000000002007343 */ /* 0x00cfea0003c00000 */
.L_x_0:
[----:B------:R-:W-:-:S13]  /*0100*/  LOP3.LUT P0, RZ, R17, R16, RZ, 0xfc, !PT ;  /* 0x0000001011ff7212 */ /* 0x000fda000780fcff */
[----:B------:R-:W-:Y:S05]  /*0110*/  @P0 EXIT ;  /* 0x000000000000094d */ /* 0x000fea0003800000 */
[----:B------:R-:W0:Y:S01]  /*0120*/  LDCU.64 UR4, c[0x0][0x390] ;  /* 0x00007200ff0477ac */ /* 0x000e220008000a00 */
[----:B------:R-:W1:Y:S01]  /*0130*/  LDC.64 R2, c[0x0][0x3a0] ;  /* 0x0000e800ff027b82 */ /* 0x000e620000000a00 */
[----:B------:R-:W-:Y:S01]  /*0140*/  HFMA2 R9, -RZ, RZ, 0, 5.9604644775390625e-08 ;  /* 0x00000001ff097431 */ /* 0x000fe200000001ff */
[----:B------:R-:W1:Y:S06]  /*0150*/  LDCU.64 UR6, c[0x0][0x358] ;  /* 0x00006b00ff0677ac */ /* 0x000e6c0008000a00 */
[----:B------:R-:W2:Y:S01]  /*0160*/  LDC.64 R4, c[0x0][0x398] ;  /* 0x0000e600ff047b82 */ /* 0x000ea20000000a00 */
[----:B0-----:R-:W-:-:S04]  /*0170*/  UIADD3 UR4, UP0, UPT, UR4, 0x2a, URZ ;  /* 0x0000002a04047890 */ /* 0x001fc8000ff1e0ff */
[----:B------:R-:W-:Y:S02]  /*0180*/  UIADD3.X UR5, UPT, UPT, URZ, UR5, URZ, UP0, !UPT ;  /* 0x00000005ff057290 */ /* 0x000fe400087fe4ff */
[----:B------:R-:W-:Y:S01]  /*0190*/  IMAD.U32 R6, RZ, RZ, UR4 ;  /* 0x00000004ff067e24 */ /* 0x000fe2000f8e00ff */
[----:B-1----:R-:W-:Y:S03]  /*01a0*/  STG.E desc[UR6][R2.64], R9 ;  /* 0x0000000902007986 */ /* 0x002fe6000c101906 */
[----:B------:R-:W-:-:S05]  /*01b0*/  MOV R7, UR5 ;  /* 0x0000000500077c02 */ /* 0x000fca0008000f00 */
[----:B--2---:R-:W-:Y:S01]  /*01c0*/  STG.E.64 desc[UR6][R4.64], R6 ;  /* 0x0000000604007986 */ /* 0x004fe2000c101b06 */
[----:B------:R-:W-:Y:S05]  /*01d0*/  EXIT ;  /* 0x000000000000794d */ /* 0x000fea0003800000 */
.L_x_1:
[----:B------:R-:W-:-:S00]  /*01e0*/  BRA `(.L_x_1) ;  /* 0xfffffffc00fc7947 */ /* 0x000fc0000383ffff */
[----:B------:R-:W-:-:S00]  /*01f0*/  NOP ;  /* 0x0000000000007918 */ /* 0x000fc00000000000 */
        /* <DEDUP_REMOVED lines=8> */
.L_x_2:


//--------------------- .nv.global.init           --------------------------
	.section	.nv.global.init,"aw",@progbits
.nv.global.init:
	.type		$str,@object
	.size		$str,(.L_0 - $str)
$str:
        /*0000*/ 	.byte	0x5b, 0x47, 0x50, 0x55, 0x20, 0xe2, 0x9c, 0x85, 0x5d, 0x20, 0x4b, 0x65, 0x72, 0x6e, 0x65, 0x6c
        /*0010*/ 	.byte	0x20, 0x77, 0x61, 0x73, 0x20, 0x63, 0x61, 0x6c, 0x6c, 0x65, 0x64, 0x21, 0x20, 0x42, 0x6c, 0x6f
        /*0020*/ 	.byte	0x63, 0x6b, 0x20, 0x25, 0x64, 0x20, 0x54, 0x68, 0x72, 0x65, 0x61, 0x64, 0x20, 0x25, 0x64, 0x5c
        /*0030*/ 	.byte	0x6e, 0x00
.L_0:


//--------------------- .nv.shared.reserved.0     --------------------------
	.section	.nv.shared.reserved.0,"aw",@nobits
	.weak		__nv_reservedSMEM_offset_0_alias
	.size		__nv_reservedSMEM_offset_0_alias, 0, 64
	.other		__nv_reservedSMEM_offset_0_alias,@"STO_CUDA_RESERVED_SHARED STV_DEFAULT"
__nv_reservedSMEM_offset_0_alias:
	.zero		0
	.zero		64


//--------------------- .nv.constant0._Z13keccak_kernelPhS_mPmPi --------------------------
	.section	.nv.constant0._Z13keccak_kernelPhS_mPmPi,"a",@progbits
	.sectionflags	@""
	.align	4
.nv.constant0._Z13keccak_kernelPhS_mPmPi:
	.zero		936


//--------------------- SYMBOLS --------------------------

	.type		.nv.reservedSmem.offset0,@object
	.size		.nv.reservedSmem.offset0,0x4
	.type		vprintf,@function
